//
// Generated by NVIDIA NVVM Compiler
//
// Compiler Build ID: CL-36424714
// Cuda compilation tools, release 13.0, V13.0.88
// Based on NVVM 20.0.0
//

.version 9.0
.target sm_100
.address_size 64

	// .globl	_Z15matrix_copy_gpuIfEvPT_S1_mm
// _ZZ26matrix_transpose_gpu_tiledIfEvPT_S1_mmE4tile has been demoted

.visible .entry _Z15matrix_copy_gpuIfEvPT_S1_mm(
	.param .u64 .ptr .align 1 _Z15matrix_copy_gpuIfEvPT_S1_mm_param_0,
	.param .u64 .ptr .align 1 _Z15matrix_copy_gpuIfEvPT_S1_mm_param_1,
	.param .u64 _Z15matrix_copy_gpuIfEvPT_S1_mm_param_2,
	.param .u64 _Z15matrix_copy_gpuIfEvPT_S1_mm_param_3
)
{
	.reg .pred 	%p<4>;
	.reg .b32 	%r<9>;
	.reg .b32 	%f<2>;
	.reg .b64 	%rd<13>;

	ld.param.u64 	%rd3, [_Z15matrix_copy_gpuIfEvPT_S1_mm_param_0];
	ld.param.u64 	%rd4, [_Z15matrix_copy_gpuIfEvPT_S1_mm_param_1];
	ld.param.u64 	%rd6, [_Z15matrix_copy_gpuIfEvPT_S1_mm_param_2];
	ld.param.u64 	%rd5, [_Z15matrix_copy_gpuIfEvPT_S1_mm_param_3];
	mov.u32 	%r1, %ctaid.y;
	mov.u32 	%r2, %ntid.y;
	mov.u32 	%r3, %tid.y;
	mad.lo.s32 	%r4, %r1, %r2, %r3;
	cvt.u64.u32 	%rd1, %r4;
	mov.u32 	%r5, %ctaid.x;
	mov.u32 	%r6, %ntid.x;
	mov.u32 	%r7, %tid.x;
	mad.lo.s32 	%r8, %r5, %r6, %r7;
	cvt.u64.u32 	%rd2, %r8;
	setp.le.u64 	%p1, %rd6, %rd1;
	setp.le.u64 	%p2, %rd5, %rd2;
	or.pred  	%p3, %p1, %p2;
	@%p3 bra 	$L__BB0_2;
	cvta.to.global.u64 	%rd7, %rd3;
	cvta.to.global.u64 	%rd8, %rd4;
	mad.lo.s64 	%rd9, %rd5, %rd1, %rd2;
	shl.b64 	%rd10, %rd9, 2;
	add.s64 	%rd11, %rd7, %rd10;
	ld.global.f32 	%f1, [%rd11];
	add.s64 	%rd12, %rd8, %rd10;
	st.global.f32 	[%rd12], %f1;
$L__BB0_2:
	ret;

}
	// .globl	_Z26matrix_transpose_gpu_naiveIfEvPT_S1_mm
.visible .entry _Z26matrix_transpose_gpu_naiveIfEvPT_S1_mm(
	.param .u64 .ptr .align 1 _Z26matrix_transpose_gpu_naiveIfEvPT_S1_mm_param_0,
	.param .u64 .ptr .align 1 _Z26matrix_transpose_gpu_naiveIfEvPT_S1_mm_param_1,
	.param .u64 _Z26matrix_transpose_gpu_naiveIfEvPT_S1_mm_param_2,
	.param .u64 _Z26matrix_transpose_gpu_naiveIfEvPT_S1_mm_param_3
)
{
	.reg .pred 	%p<4>;
	.reg .b32 	%r<9>;
	.reg .b32 	%f<2>;
	.reg .b64 	%rd<15>;

	ld.param.u64 	%rd3, [_Z26matrix_transpose_gpu_naiveIfEvPT_S1_mm_param_0];
	ld.param.u64 	%rd4, [_Z26matrix_transpose_gpu_naiveIfEvPT_S1_mm_param_1];
	ld.param.u64 	%rd5, [_Z26matrix_transpose_gpu_naiveIfEvPT_S1_mm_param_2];
	ld.param.u64 	%rd6, [_Z26matrix_transpose_gpu_naiveIfEvPT_S1_mm_param_3];
	mov.u32 	%r1, %ctaid.y;
	mov.u32 	%r2, %ntid.y;
	mov.u32 	%r3, %tid.y;
	mad.lo.s32 	%r4, %r1, %r2, %r3;
	mov.u32 	%r5, %ctaid.x;
	mov.u32 	%r6, %ntid.x;
	mov.u32 	%r7, %tid.x;
	mad.lo.s32 	%r8, %r5, %r6, %r7;
	cvt.u64.u32 	%rd1, %r4;
	setp.le.u64 	%p1, %rd5, %rd1;
	cvt.s64.s32 	%rd2, %r8;
	setp.le.u64 	%p2, %rd6, %rd2;
	or.pred  	%p3, %p1, %p2;
	@%p3 bra 	$L__BB1_2;
	cvta.to.global.u64 	%rd7, %rd3;
	cvta.to.global.u64 	%rd8, %rd4;
	mad.lo.s64 	%rd9, %rd6, %rd1, %rd2;
	shl.b64 	%rd10, %rd9, 2;
	add.s64 	%rd11, %rd7, %rd10;
	ld.global.f32 	%f1, [%rd11];
	mad.lo.s64 	%rd12, %rd5, %rd2, %rd1;
	shl.b64 	%rd13, %rd12, 2;
	add.s64 	%rd14, %rd8, %rd13;
	st.global.f32 	[%rd14], %f1;
$L__BB1_2:
	ret;

}
	// .globl	_Z26matrix_transpose_gpu_tiledIfEvPT_S1_mm
.visible .entry _Z26matrix_transpose_gpu_tiledIfEvPT_S1_mm(
	.param .u64 .ptr .align 1 _Z26matrix_transpose_gpu_tiledIfEvPT_S1_mm_param_0,
	.param .u64 .ptr .align 1 _Z26matrix_transpose_gpu_tiledIfEvPT_S1_mm_param_1,
	.param .u64 _Z26matrix_transpose_gpu_tiledIfEvPT_S1_mm_param_2,
	.param .u64 _Z26matrix_transpose_gpu_tiledIfEvPT_S1_mm_param_3
)
{
	.reg .pred 	%p<7>;
	.reg .b32 	%r<22>;
	.reg .b32 	%f<3>;
	.reg .b64 	%rd<17>;
	// demoted variable
	.shared .align 4 .b8 _ZZ26matrix_transpose_gpu_tiledIfEvPT_S1_mmE4tile[4224];
	ld.param.u64 	%rd5, [_Z26matrix_transpose_gpu_tiledIfEvPT_S1_mm_param_0];
	ld.param.u64 	%rd6, [_Z26matrix_transpose_gpu_tiledIfEvPT_S1_mm_param_1];
	ld.param.u64 	%rd7, [_Z26matrix_transpose_gpu_tiledIfEvPT_S1_mm_param_2];
	ld.param.u64 	%rd8, [_Z26matrix_transpose_gpu_tiledIfEvPT_S1_mm_param_3];
	mov.u32 	%r1, %ctaid.y;
	mov.u32 	%r5, %ntid.y;
	mov.u32 	%r2, %tid.y;
	mad.lo.s32 	%r6, %r1, %r5, %r2;
	mov.u32 	%r3, %ctaid.x;
	mov.u32 	%r7, %ntid.x;
	mov.u32 	%r4, %tid.x;
	mad.lo.s32 	%r8, %r3, %r7, %r4;
	cvt.u64.u32 	%rd1, %r6;
	setp.le.u64 	%p1, %rd7, %rd1;
	cvt.s64.s32 	%rd2, %r8;
	setp.le.u64 	%p2, %rd8, %rd2;
	or.pred  	%p3, %p1, %p2;
	@%p3 bra 	$L__BB2_2;
	cvta.to.global.u64 	%rd9, %rd5;
	mad.lo.s64 	%rd10, %rd8, %rd1, %rd2;
	shl.b64 	%rd11, %rd10, 2;
	add.s64 	%rd12, %rd9, %rd11;
	ld.global.f32 	%f1, [%rd12];
	mov.u32 	%r9, _ZZ26matrix_transpose_gpu_tiledIfEvPT_S1_mmE4tile;
	mad.lo.s32 	%r10, %r2, 132, %r9;
	shl.b32 	%r11, %r4, 2;
	add.s32 	%r12, %r10, %r11;
	st.shared.f32 	[%r12], %f1;
$L__BB2_2:
	bar.sync 	0;
	shl.b32 	%r13, %r3, 5;
	add.s32 	%r14, %r13, %r2;
	shl.b32 	%r15, %r1, 5;
	add.s32 	%r16, %r15, %r4;
	cvt.s64.s32 	%rd3, %r14;
	setp.le.u64 	%p4, %rd8, %rd3;
	cvt.u64.u32 	%rd4, %r16;
	setp.le.u64 	%p5, %rd7, %rd4;
	or.pred  	%p6, %p4, %p5;
	@%p6 bra 	$L__BB2_4;
	mov.u32 	%r18, _ZZ26matrix_transpose_gpu_tiledIfEvPT_S1_mmE4tile;
	mad.lo.s32 	%r19, %r4, 132, %r18;
	shl.b32 	%r20, %r2, 2;
	add.s32 	%r21, %r19, %r20;
	ld.shared.f32 	%f2, [%r21];
	mad.lo.s64 	%rd13, %rd7, %rd3, %rd4;
	cvta.to.global.u64 	%rd14, %rd6;
	shl.b64 	%rd15, %rd13, 2;
	add.s64 	%rd16, %rd14, %rd15;
	st.global.f32 	[%rd16], %f2;
$L__BB2_4:
	ret;

}


// ===== COMPILED SASS (sm_100) =====

	.target	sm_100

	.elftype	@"ET_EXEC"


//--------------------- .note.nv.tkinfo           --------------------------
	.section	.note.nv.tkinfo,"",@"SHT_NOTE"
	.sectionflags	@"SHF_NOTE_NV_TKINFO"
	.tkinfo
        /*0018*/ 	.word	0x00000002
        /*0030*/ 	.string	""
        /*0030*/ 	.string	"ptxas"
        /*0030*/ 	.string	"Cuda compilation tools, release 13.0, V13.0.88"
        /*0030*/ 	.string	"Build cuda_13.0.r13.0/compiler.36424714_0"
        /*0030*/ 	.string	"-arch sm_100 -m 64 "



//--------------------- .note.nv.cuinfo           --------------------------
	.section	.note.nv.cuinfo,"",@"SHT_NOTE"
	.sectionflags	@"SHF_NOTE_NV_CUINFO"
        /*0018*/ 	.short	0x0002
        /*001a*/ 	.short	0x0064
        /*001c*/ 	.short	0x0082
	.zero		2


//--------------------- .nv.info                  --------------------------
	.section	.nv.info,"",@"SHT_CUDA_INFO"
	.align	4


	//----- nvinfo : EIATTR_REGCOUNT
	.align		4
        /*0000*/ 	.byte	0x04, 0x2f
        /*0002*/ 	.short	(.L_1 - .L_0)
	.align		4
.L_0:
        /*0004*/ 	.word	index@(_Z15matrix_copy_gpuIfEvPT_S1_mm)
        /*0008*/ 	.word	0x00000008


	//----- nvinfo : EIATTR_FRAME_SIZE
	.align		4
.L_1:
        /*000c*/ 	.byte	0x04, 0x11
        /*000e*/ 	.short	(.L_3 - .L_2)
	.align		4
.L_2:
        /*0010*/ 	.word	index@(_Z15matrix_copy_gpuIfEvPT_S1_mm)
        /*0014*/ 	.word	0x00000000


	//----- nvinfo : EIATTR_REGCOUNT
	.align		4
.L_3:
        /*0018*/ 	.byte	0x04, 0x2f
        /*001a*/ 	.short	(.L_5 - .L_4)
	.align		4
.L_4:
        /*001c*/ 	.word	index@(_Z26matrix_transpose_gpu_naiveIfEvPT_S1_mm)
        /*0020*/ 	.word	0x0000000c


	//----- nvinfo : EIATTR_FRAME_SIZE
	.align		4
.L_5:
        /*0024*/ 	.byte	0x04, 0x11
        /*0026*/ 	.short	(.L_7 - .L_6)
	.align		4
.L_6:
        /*0028*/ 	.word	index@(_Z26matrix_transpose_gpu_naiveIfEvPT_S1_mm)
        /*002c*/ 	.word	0x00000000


	//----- nvinfo : EIATTR_REGCOUNT
	.align		4
.L_7:
        /*0030*/ 	.byte	0x04, 0x2f
        /*0032*/ 	.short	(.L_9 - .L_8)
	.align		4
.L_8:
        /*0034*/ 	.word	index@(_Z26matrix_transpose_gpu_tiledIfEvPT_S1_mm)
        /*0038*/ 	.word	0x00000010


	//----- nvinfo : EIATTR_FRAME_SIZE
	.align		4
.L_9:
        /*003c*/ 	.byte	0x04, 0x11
        /*003e*/ 	.short	(.L_11 - .L_10)
	.align		4
.L_10:
        /*0040*/ 	.word	index@(_Z26matrix_transpose_gpu_tiledIfEvPT_S1_mm)
        /*0044*/ 	.word	0x00000000


	//----- nvinfo : EIATTR_MIN_STACK_SIZE
	.align		4
.L_11:
        /*0048*/ 	.byte	0x04, 0x12
        /*004a*/ 	.short	(.L_13 - .L_12)
	.align		4
.L_12:
        /*004c*/ 	.word	index@(_Z26matrix_transpose_gpu_tiledIfEvPT_S1_mm)
        /*0050*/ 	.word	0x00000000


	//----- nvinfo : EIATTR_MIN_STACK_SIZE
	.align		4
.L_13:
        /*0054*/ 	.byte	0x04, 0x12
        /*0056*/ 	.short	(.L_15 - .L_14)
	.align		4
.L_14:
        /*0058*/ 	.word	index@(_Z26matrix_transpose_gpu_naiveIfEvPT_S1_mm)
        /*005c*/ 	.word	0x00000000


	//----- nvinfo : EIATTR_MIN_STACK_SIZE
	.align		4
.L_15:
        /*0060*/ 	.byte	0x04, 0x12
        /*0062*/ 	.short	(.L_17 - .L_16)
	.align		4
.L_16:
        /*0064*/ 	.word	index@(_Z15matrix_copy_gpuIfEvPT_S1_mm)
        /*0068*/ 	.word	0x00000000
.L_17:


//--------------------- .nv.compat                --------------------------
	.section	.nv.compat,"",@"SHT_CUDA_COMPAT_INFO"
	.align	4
        /*0000*/ 	.byte	0x02, 0x09, 0x00, 0x00, 0x02, 0x02, 0x01, 0x00, 0x02, 0x05, 0x05, 0x00, 0x03, 0x07, 0x01, 0x01
        /*0010*/ 	.byte	0x02, 0x03, 0x00, 0x00, 0x02, 0x06, 0x01, 0x00, 0x04, 0x0b, 0x08, 0x00, 0x09, 0x00, 0x00, 0x00
        /*0020*/ 	.byte	0x00, 0x00, 0x00, 0x00


//--------------------- .nv.info._Z26matrix_transpose_gpu_tiledIfEvPT_S1_mm --------------------------
	.section	.nv.info._Z26matrix_transpose_gpu_tiledIfEvPT_S1_mm,"",@"SHT_CUDA_INFO"
	.sectionflags	@""
	.align	4


	//----- nvinfo : EIATTR_CUDA_API_VERSION
	.align		4
        /*0000*/ 	.byte	0x04, 0x37
        /*0002*/ 	.short	(.L_19 - .L_18)
.L_18:
        /*0004*/ 	.word	0x00000082


	//----- nvinfo : EIATTR_KPARAM_INFO
	.align		4
.L_19:
        /*0008*/ 	.byte	0x04, 0x17
        /*000a*/ 	.short	(.L_21 - .L_20)
.L_20:
        /*000c*/ 	.word	0x00000000
        /*0010*/ 	.short	0x0003
        /*0012*/ 	.short	0x0018
        /*0014*/ 	.byte	0x00, 0xf0, 0x21, 0x00


	//----- nvinfo : EIATTR_KPARAM_INFO
	.align		4
.L_21:
        /*0018*/ 	.byte	0x04, 0x17
        /*001a*/ 	.short	(.L_23 - .L_22)
.L_22:
        /*001c*/ 	.word	0x00000000
        /*0020*/ 	.short	0x0002
        /*0022*/ 	.short	0x0010
        /*0024*/ 	.byte	0x00, 0xf0, 0x21, 0x00


	//----- nvinfo : EIATTR_KPARAM_INFO
	.align		4
.L_23:
        /*0028*/ 	.byte	0x04, 0x17
        /*002a*/ 	.short	(.L_25 - .L_24)
.L_24:
        /*002c*/ 	.word	0x00000000
        /*0030*/ 	.short	0x0001
        /*0032*/ 	.short	0x0008
        /*0034*/ 	.byte	0x00, 0xf5, 0x21, 0x00


	//----- nvinfo : EIATTR_KPARAM_INFO
	.align		4
.L_25:
        /*0038*/ 	.byte	0x04, 0x17
        /*003a*/ 	.short	(.L_27 - .L_26)
.L_26:
        /*003c*/ 	.word	0x00000000
        /*0040*/ 	.short	0x0000
        /*0042*/ 	.short	0x0000
        /*0044*/ 	.byte	0x00, 0xf5, 0x21, 0x00


	//----- nvinfo : EIATTR_SPARSE_MMA_MASK
	.align		4
.L_27:
        /*0048*/ 	.byte	0x03, 0x50
        /*004a*/ 	.short	0x0000


	//----- nvinfo : EIATTR_MAXREG_COUNT
	.align		4
        /*004c*/ 	.byte	0x03, 0x1b
        /*004e*/ 	.short	0x00ff


	//----- nvinfo : EIATTR_NUM_BARRIERS
	.align		4
        /*0050*/ 	.byte	0x02, 0x4c
        /*0052*/ 	.byte	0x01
	.zero		1


	//----- nvinfo : EIATTR_MERCURY_ISA_VERSION
	.align		4
        /*0054*/ 	.byte	0x03, 0x5f
        /*0056*/ 	.short	0x0101


	//----- nvinfo : EIATTR_VRC_CTA_INIT_COUNT
	.align		4
        /*0058*/ 	.byte	0x02, 0x4a
	.zero		1
	.zero		1


	//----- nvinfo : EIATTR_EXIT_INSTR_OFFSETS
	.align		4
        /*005c*/ 	.byte	0x04, 0x1c
        /*005e*/ 	.short	(.L_29 - .L_28)


	//   ....[0]....
.L_28:
        /*0060*/ 	.word	0x00000240


	//   ....[1]....
        /*0064*/ 	.word	0x00000340


	//----- nvinfo : EIATTR_CBANK_PARAM_SIZE
	.align		4
.L_29:
        /*0068*/ 	.byte	0x03, 0x19
        /*006a*/ 	.short	0x0020


	//----- nvinfo : EIATTR_PARAM_CBANK
	.align		4
        /*006c*/ 	.byte	0x04, 0x0a
        /*006e*/ 	.short	(.L_31 - .L_30)
	.align		4
.L_30:
        /*0070*/ 	.word	index@(.nv.constant0._Z26matrix_transpose_gpu_tiledIfEvPT_S1_mm)
        /*0074*/ 	.short	0x0380
        /*0076*/ 	.short	0x0020


	//----- nvinfo : EIATTR_SW_WAR
	.align		4
.L_31:
        /*0078*/ 	.byte	0x04, 0x36
        /*007a*/ 	.short	(.L_33 - .L_32)
.L_32:
        /*007c*/ 	.word	0x00000008
.L_33:


//--------------------- .nv.info._Z26matrix_transpose_gpu_naiveIfEvPT_S1_mm --------------------------
	.section	.nv.info._Z26matrix_transpose_gpu_naiveIfEvPT_S1_mm,"",@"SHT_CUDA_INFO"
	.sectionflags	@""
	.align	4


	//----- nvinfo : EIATTR_CUDA_API_VERSION
	.align		4
        /*0000*/ 	.byte	0x04, 0x37
        /*0002*/ 	.short	(.L_35 - .L_34)
.L_34:
        /*0004*/ 	.word	0x00000082


	//----- nvinfo : EIATTR_KPARAM_INFO
	.align		4
.L_35:
        /*0008*/ 	.byte	0x04, 0x17
        /*000a*/ 	.short	(.L_37 - .L_36)
.L_36:
        /*000c*/ 	.word	0x00000000
        /*0010*/ 	.short	0x0003
        /*0012*/ 	.short	0x0018
        /*0014*/ 	.byte	0x00, 0xf0, 0x21, 0x00


	//----- nvinfo : EIATTR_KPARAM_INFO
	.align		4
.L_37:
        /*0018*/ 	.byte	0x04, 0x17
        /*001a*/ 	.short	(.L_39 - .L_38)
.L_38:
        /*001c*/ 	.word	0x00000000
        /*0020*/ 	.short	0x0002
        /*0022*/ 	.short	0x0010
        /*0024*/ 	.byte	0x00, 0xf0, 0x21, 0x00


	//----- nvinfo : EIATTR_KPARAM_INFO
	.align		4
.L_39:
        /*0028*/ 	.byte	0x04, 0x17
        /*002a*/ 	.short	(.L_41 - .L_40)
.L_40:
        /*002c*/ 	.word	0x00000000
        /*0030*/ 	.short	0x0001
        /*0032*/ 	.short	0x0008
        /*0034*/ 	.byte	0x00, 0xf5, 0x21, 0x00


	//----- nvinfo : EIATTR_KPARAM_INFO
	.align		4
.L_41:
        /*0038*/ 	.byte	0x04, 0x17
        /*003a*/ 	.short	(.L_43 - .L_42)
.L_42:
        /*003c*/ 	.word	0x00000000
        /*0040*/ 	.short	0x0000
        /*0042*/ 	.short	0x0000
        /*0044*/ 	.byte	0x00, 0xf5, 0x21, 0x00


	//----- nvinfo : EIATTR_SPARSE_MMA_MASK
	.align		4
.L_43:
        /*0048*/ 	.byte	0x03, 0x50
        /*004a*/ 	.short	0x0000


	//----- nvinfo : EIATTR_MAXREG_COUNT
	.align		4
        /*004c*/ 	.byte	0x03, 0x1b
        /*004e*/ 	.short	0x00ff


	//----- nvinfo : EIATTR_MERCURY_ISA_VERSION
	.align		4
        /*0050*/ 	.byte	0x03, 0x5f
        /*0052*/ 	.short	0x0101


	//----- nvinfo : EIATTR_VRC_CTA_INIT_COUNT
	.align		4
        /*0054*/ 	.byte	0x02, 0x4a
	.zero		1
	.zero		1


	//----- nvinfo : EIATTR_EXIT_INSTR_OFFSETS
	.align		4
        /*0058*/ 	.byte	0x04, 0x1c
        /*005a*/ 	.short	(.L_45 - .L_44)


	//   ....[0]....
.L_44:
        /*005c*/ 	.word	0x000000f0


	//   ....[1]....
        /*0060*/ 	.word	0x000001f0


	//----- nvinfo : EIATTR_CBANK_PARAM_SIZE
	.align		4
.L_45:
        /*0064*/ 	.byte	0x03, 0x19
        /*0066*/ 	.short	0x0020


	//----- nvinfo : EIATTR_PARAM_CBANK
	.align		4
        /*0068*/ 	.byte	0x04, 0x0a
        /*006a*/ 	.short	(.L_47 - .L_46)
	.align		4
.L_46:
        /*006c*/ 	.word	index@(.nv.constant0._Z26matrix_transpose_gpu_naiveIfEvPT_S1_mm)
        /*0070*/ 	.short	0x0380
        /*0072*/ 	.short	0x0020


	//----- nvinfo : EIATTR_SW_WAR
	.align		4
.L_47:
        /*0074*/ 	.byte	0x04, 0x36
        /*0076*/ 	.short	(.L_49 - .L_48)
.L_48:
        /*0078*/ 	.word	0x00000008
.L_49:


//--------------------- .nv.info._Z15matrix_copy_gpuIfEvPT_S1_mm --------------------------
	.section	.nv.info._Z15matrix_copy_gpuIfEvPT_S1_mm,"",@"SHT_CUDA_INFO"
	.sectionflags	@""
	.align	4


	//----- nvinfo : EIATTR_CUDA_API_VERSION
	.align		4
        /*0000*/ 	.byte	0x04, 0x37
        /*0002*/ 	.short	(.L_51 - .L_50)
.L_50:
        /*0004*/ 	.word	0x00000082


	//----- nvinfo : EIATTR_KPARAM_INFO
	.align		4
.L_51:
        /*0008*/ 	.byte	0x04, 0x17
        /*000a*/ 	.short	(.L_53 - .L_52)
.L_52:
        /*000c*/ 	.word	0x00000000
        /*0010*/ 	.short	0x0003
        /*0012*/ 	.short	0x0018
        /*0014*/ 	.byte	0x00, 0xf0, 0x21, 0x00


	//----- nvinfo : EIATTR_KPARAM_INFO
	.align		4
.L_53:
        /*0018*/ 	.byte	0x04, 0x17
        /*001a*/ 	.short	(.L_55 - .L_54)
.L_54:
        /*001c*/ 	.word	0x00000000
        /*0020*/ 	.short	0x0002
        /*0022*/ 	.short	0x0010
        /*0024*/ 	.byte	0x00, 0xf0, 0x21, 0x00


	//----- nvinfo : EIATTR_KPARAM_INFO
	.align		4
.L_55:
        /*0028*/ 	.byte	0x04, 0x17
        /*002a*/ 	.short	(.L_57 - .L_56)
.L_56:
        /*002c*/ 	.word	0x00000000
        /*0030*/ 	.short	0x0001
        /*0032*/ 	.short	0x0008
        /*0034*/ 	.byte	0x00, 0xf5, 0x21, 0x00


	//----- nvinfo : EIATTR_KPARAM_INFO
	.align		4
.L_57:
        /*0038*/ 	.byte	0x04, 0x17
        /*003a*/ 	.short	(.L_59 - .L_58)
.L_58:
        /*003c*/ 	.word	0x00000000
        /*0040*/ 	.short	0x0000
        /*0042*/ 	.short	0x0000
        /*0044*/ 	.byte	0x00, 0xf5, 0x21, 0x00


	//----- nvinfo : EIATTR_SPARSE_MMA_MASK
	.align		4
.L_59:
        /*0048*/ 	.byte	0x03, 0x50
        /*004a*/ 	.short	0x0000


	//----- nvinfo : EIATTR_MAXREG_COUNT
	.align		4
        /*004c*/ 	.byte	0x03, 0x1b
        /*004e*/ 	.short	0x00ff


	//----- nvinfo : EIATTR_MERCURY_ISA_VERSION
	.align		4
        /*0050*/ 	.byte	0x03, 0x5f
        /*0052*/ 	.short	0x0101


	//----- nvinfo : EIATTR_VRC_CTA_INIT_COUNT
	.align		4
        /*0054*/ 	.byte	0x02, 0x4a
	.zero		1
	.zero		1


	//----- nvinfo : EIATTR_EXIT_INSTR_OFFSETS
	.align		4
        /*0058*/ 	.byte	0x04, 0x1c
        /*005a*/ 	.short	(.L_61 - .L_60)


	//   ....[0]....
.L_60:
        /*005c*/ 	.word	0x000000e0


	//   ....[1]....
        /*0060*/ 	.word	0x000001c0


	//----- nvinfo : EIATTR_CBANK_PARAM_SIZE
	.align		4
.L_61:
        /*0064*/ 	.byte	0x03, 0x19
        /*0066*/ 	.short	0x0020


	//----- nvinfo : EIATTR_PARAM_CBANK
	.align		4
        /*0068*/ 	.byte	0x04, 0x0a
        /*006a*/ 	.short	(.L_63 - .L_62)
	.align		4
.L_62:
        /*006c*/ 	.word	index@(.nv.constant0._Z15matrix_copy_gpuIfEvPT_S1_mm)
        /*0070*/ 	.short	0x0380
        /*0072*/ 	.short	0x0020


	//----- nvinfo : EIATTR_SW_WAR
	.align		4
.L_63:
        /*0074*/ 	.byte	0x04, 0x36
        /*0076*/ 	.short	(.L_65 - .L_64)
.L_64:
        /*0078*/ 	.word	0x00000008
.L_65:


//--------------------- .nv.callgraph             --------------------------
	.section	.nv.callgraph,"",@"SHT_CUDA_CALLGRAPH"
	.align	4
	.sectionentsize	8
	.align		4
        /*0000*/ 	.word	0x00000000
	.align		4
        /*0004*/ 	.word	0xffffffff
	.align		4
        /*0008*/ 	.word	0x00000000
	.align		4
        /*000c*/ 	.word	0xfffffffe
	.align		4
        /*0010*/ 	.word	0x00000000
	.align		4
        /*0014*/ 	.word	0xfffffffd
	.align		4
        /*0018*/ 	.word	0x00000000
	.align		4
        /*001c*/ 	.word	0xfffffffc


//--------------------- .text._Z26matrix_transpose_gpu_tiledIfEvPT_S1_mm --------------------------
	.section	.text._Z26matrix_transpose_gpu_tiledIfEvPT_S1_mm,"ax",@progbits
	.align	128
        .global         _Z26matrix_transpose_gpu_tiledIfEvPT_S1_mm
        .type           _Z26matrix_transpose_gpu_tiledIfEvPT_S1_mm,@function
        .size           _Z26matrix_transpose_gpu_tiledIfEvPT_S1_mm,(.L_x_3 - _Z26matrix_transpose_gpu_tiledIfEvPT_S1_mm)
        .other          _Z26matrix_transpose_gpu_tiledIfEvPT_S1_mm,@"STO_CUDA_ENTRY STV_DEFAULT"
_Z26matrix_transpose_gpu_tiledIfEvPT_S1_mm:
.text._Z26matrix_transpose_gpu_tiledIfEvPT_S1_mm:
[----:B------:R-:W-:Y:S01]  /*0000*/  LDC R1, c[0x0][0x37c] ;  /* 0x0000df00ff017b82 */ /* 0x000fe20000000800 */
[----:B------:R-:W0:Y:S01]  /*0010*/  S2R R11, SR_TID.X ;  /* 0x00000000000b7919 */ /* 0x000e220000002100 */
[----:B------:R-:W1:Y:S01]  /*0020*/  LDCU UR4, c[0x0][0x364] ;  /* 0x00006c80ff0477ac */ /* 0x000e620008000800 */
[----:B------:R-:W0:Y:S01]  /*0030*/  S2R R8, SR_CTAID.X ;  /* 0x0000000000087919 */ /* 0x000e220000002500 */
[----:B------:R-:W0:Y:S01]  /*0040*/  LDCU UR5, c[0x0][0x360] ;  /* 0x00006c00ff0577ac */ /* 0x000e220008000800 */
[----:B------:R-:W1:Y:S01]  /*0050*/  S2R R6, SR_CTAID.Y ;  /* 0x0000000000067919 */ /* 0x000e620000002600 */
[----:B------:R-:W2:Y:S01]  /*0060*/  LDCU.128 UR8, c[0x0][0x390] ;  /* 0x00007200ff0877ac */ /* 0x000ea20008000c00 */
[----:B------:R-:W1:Y:S01]  /*0070*/  S2R R9, SR_TID.Y ;  /* 0x0000000000097919 */ /* 0x000e620000002200 */
[----:B0-----:R-:W-:-:S05]  /*0080*/  IMAD R2, R8, UR5, R11 ;  /* 0x0000000508027c24 */ /* 0x001fca000f8e020b */
[----:B--2---:R-:W-:Y:S02]  /*0090*/  ISETP.GE.U32.AND P0, PT, R2, UR10, PT ;  /* 0x0000000a02007c0c */ /* 0x004fe4000bf06070 */
[----:B------:R-:W-:Y:S01]  /*00a0*/  SHF.R.S32.HI R3, RZ, 0x1f, R2 ;  /* 0x0000001fff037819 */ /* 0x000fe20000011402 */
[----:B-1----:R-:W-:Y:S01]  /*00b0*/  IMAD R5, R6, UR4, R9 ;  /* 0x0000000406057c24 */ /* 0x002fe2000f8e0209 */
[----:B------:R-:W0:Y:S02]  /*00c0*/  LDCU.64 UR4, c[0x0][0x358] ;  /* 0x00006b00ff0477ac */ /* 0x000e240008000a00 */
[----:B------:R-:W-:Y:S02]  /*00d0*/  ISETP.GE.U32.AND.EX P0, PT, R3, UR11, PT, P0 ;  /* 0x0000000b03007c0c */ /* 0x000fe4000bf06100 */
[----:B------:R-:W-:-:S04]  /*00e0*/  ISETP.GE.U32.AND P1, PT, R5, UR8, PT ;  /* 0x0000000805007c0c */ /* 0x000fc8000bf26070 */
[----:B------:R-:W-:-:S13]  /*00f0*/  ISETP.GE.U32.OR.EX P0, PT, RZ, UR9, P0, P1 ;  /* 0x00000009ff007c0c */ /* 0x000fda0008706510 */
[----:B------:R-:W1:Y:S01]  /*0100*/  @!P0 LDC.64 R12, c[0x0][0x380] ;  /* 0x0000e000ff0c8b82 */ /* 0x000e620000000a00 */
[----:B------:R-:W-:-:S04]  /*0110*/  @!P0 IMAD.WIDE.U32 R2, R5, UR10, R2 ;  /* 0x0000000a05028c25 */ /* 0x000fc8000f8e0002 */
[----:B------:R-:W-:Y:S01]  /*0120*/  @!P0 IMAD R5, R5, UR11, R3 ;  /* 0x0000000b05058c24 */ /* 0x000fe2000f8e0203 */
[----:B-1----:R-:W-:-:S04]  /*0130*/  @!P0 LEA R4, P1, R2, R12, 0x2 ;  /* 0x0000000c02048211 */ /* 0x002fc800078210ff */
[----:B------:R-:W-:-:S05]  /*0140*/  @!P0 LEA.HI.X R5, R2, R13, R5, 0x2, P1 ;  /* 0x0000000d02058211 */ /* 0x000fca00008f1405 */
[----:B0-----:R0:W2:Y:S01]  /*0150*/  @!P0 LDG.E R4, desc[UR4][R4.64] ;  /* 0x0000000404048981 */ /* 0x0010a2000c1e1900 */
[----:B------:R-:W-:Y:S01]  /*0160*/  @!P0 MOV R0, 0x400 ;  /* 0x0000040000008802 */ /* 0x000fe20000000f00 */
[----:B------:R-:W-:Y:S01]  /*0170*/  IMAD R2, R6, 0x20, R11 ;  /* 0x0000002006027824 */ /* 0x000fe200078e020b */
[----:B------:R-:W1:Y:S01]  /*0180*/  @!P0 S2R R3, SR_CgaCtaId ;  /* 0x0000000000038919 */ /* 0x000e620000008800 */
[----:B------:R-:W-:-:S03]  /*0190*/  IMAD R7, R8, 0x20, R9 ;  /* 0x0000002008077824 */ /* 0x000fc600078e0209 */
[----:B------:R-:W-:Y:S02]  /*01a0*/  ISETP.GE.U32.AND P2, PT, R2, UR8, PT ;  /* 0x0000000802007c0c */ /* 0x000fe4000bf46070 */
[----:B------:R-:W-:Y:S02]  /*01b0*/  ISETP.GE.U32.AND P1, PT, R7, UR10, PT ;  /* 0x0000000a07007c0c */ /* 0x000fe4000bf26070 */
[----:B------:R-:W-:Y:S02]  /*01c0*/  SHF.R.S32.HI R6, RZ, 0x1f, R7 ;  /* 0x0000001fff067819 */ /* 0x000fe40000011407 */
[----:B------:R-:W-:-:S04]  /*01d0*/  ISETP.GE.U32.AND.EX P2, PT, RZ, UR9, PT, P2 ;  /* 0x00000009ff007c0c */ /* 0x000fc8000bf46120 */
[----:B------:R-:W-:Y:S02]  /*01e0*/  ISETP.GE.U32.OR.EX P1, PT, R6, UR11, P2, P1 ;  /* 0x0000000b06007c0c */ /* 0x000fe40009726510 */
[----:B-1----:R-:W-:-:S05]  /*01f0*/  @!P0 LEA R0, R3, R0, 0x18 ;  /* 0x0000000003008211 */ /* 0x002fca00078ec0ff */
[----:B------:R-:W-:-:S04]  /*0200*/  @!P0 IMAD R0, R9, 0x84, R0 ;  /* 0x0000008409008824 */ /* 0x000fc800078e0200 */
[----:B0-----:R-:W-:-:S05]  /*0210*/  @!P0 IMAD R5, R11, 0x4, R0 ;  /* 0x000000040b058824 */ /* 0x001fca00078e0200 */
[----:B--2---:R0:W-:Y:S01]  /*0220*/  @!P0 STS [R5], R4 ;  /* 0x0000000405008388 */ /* 0x0041e20000000800 */
[----:B------:R-:W-:Y:S06]  /*0230*/  BAR.SYNC.DEFER_BLOCKING 0x0 ;  /* 0x0000000000007b1d */ /* 0x000fec0000010000 */
[----:B------:R-:W-:Y:S05]  /*0240*/  @P1 EXIT ;  /* 0x000000000000194d */ /* 0x000fea0003800000 */
[----:B------:R-:W1:Y:S01]  /*0250*/  S2R R3, SR_CgaCtaId ;  /* 0x0000000000037919 */ /* 0x000e620000008800 */
[----:B------:R-:W-:Y:S01]  /*0260*/  MOV R0, 0x400 ;  /* 0x0000040000007802 */ /* 0x000fe20000000f00 */
[----:B------:R-:W2:Y:S01]  /*0270*/  LDCU.64 UR6, c[0x0][0x388] ;  /* 0x00007100ff0677ac */ /* 0x000ea20008000a00 */
[----:B------:R-:W-:-:S04]  /*0280*/  IMAD R6, R6, UR8, RZ ;  /* 0x0000000806067c24 */ /* 0x000fc8000f8e02ff */
[----:B0-----:R-:W-:Y:S01]  /*0290*/  IMAD R5, R7, UR9, R6 ;  /* 0x0000000907057c24 */ /* 0x001fe2000f8e0206 */
[----:B-1----:R-:W-:Y:S01]  /*02a0*/  LEA R0, R3, R0, 0x18 ;  /* 0x0000000003007211 */ /* 0x002fe200078ec0ff */
[----:B------:R-:W-:-:S04]  /*02b0*/  IMAD.MOV.U32 R3, RZ, RZ, RZ ;  /* 0x000000ffff037224 */ /* 0x000fc800078e00ff */
[----:B------:R-:W-:Y:S02]  /*02c0*/  IMAD R0, R11, 0x84, R0 ;  /* 0x000000840b007824 */ /* 0x000fe400078e0200 */
[----:B------:R-:W-:-:S04]  /*02d0*/  IMAD.WIDE.U32 R2, R7, UR8, R2 ;  /* 0x0000000807027c25 */ /* 0x000fc8000f8e0002 */
[----:B------:R-:W-:Y:S01]  /*02e0*/  IMAD R0, R9, 0x4, R0 ;  /* 0x0000000409007824 */ /* 0x000fe200078e0200 */
[----:B--2---:R-:W-:Y:S01]  /*02f0*/  LEA R4, P0, R2, UR6, 0x2 ;  /* 0x0000000602047c11 */ /* 0x004fe2000f8010ff */
[----:B------:R-:W-:-:S03]  /*0300*/  IMAD.IADD R3, R3, 0x1, R5 ;  /* 0x0000000103037824 */ /* 0x000fc600078e0205 */
[----:B------:R-:W0:Y:S02]  /*0310*/  LDS R9, [R0] ;  /* 0x0000000000097984 */ /* 0x000e240000000800 */
[----:B------:R-:W-:-:S05]  /*0320*/  LEA.HI.X R5, R2, UR7, R3, 0x2, P0 ;  /* 0x0000000702057c11 */ /* 0x000fca00080f1403 */
[----:B0-----:R-:W-:Y:S01]  /*0330*/  STG.E desc[UR4][R4.64], R9 ;  /* 0x0000000904007986 */ /* 0x001fe2000c101904 */
[----:B------:R-:W-:Y:S05]  /*0340*/  EXIT ;  /* 0x000000000000794d */ /* 0x000fea0003800000 */
.L_x_0:
[----:B------:R-:W-:-:S00]  /*0350*/  BRA `(.L_x_0) ;  /* 0xfffffffc00fc7947 */ /* 0x000fc0000383ffff */
[----:B------:R-:W-:-:S00]  /*0360*/  NOP ;  /* 0x0000000000007918 */ /* 0x000fc00000000000 */
        /* <DEDUP_REMOVED lines=9> */
.L_x_3:


//--------------------- .text._Z26matrix_transpose_gpu_naiveIfEvPT_S1_mm --------------------------
	.section	.text._Z26matrix_transpose_gpu_naiveIfEvPT_S1_mm,"ax",@progbits
	.align	128
        .global         _Z26matrix_transpose_gpu_naiveIfEvPT_S1_mm
        .type           _Z26matrix_transpose_gpu_naiveIfEvPT_S1_mm,@function
        .size           _Z26matrix_transpose_gpu_naiveIfEvPT_S1_mm,(.L_x_4 - _Z26matrix_transpose_gpu_naiveIfEvPT_S1_mm)
        .other          _Z26matrix_transpose_gpu_naiveIfEvPT_S1_mm,@"STO_CUDA_ENTRY STV_DEFAULT"
_Z26matrix_transpose_gpu_naiveIfEvPT_S1_mm:
.text._Z26matrix_transpose_gpu_naiveIfEvPT_S1_mm:
[----:B------:R-:W-:Y:S01]  /*0000*/  LDC R1, c[0x0][0x37c] ;  /* 0x0000df00ff017b82 */ /* 0x000fe20000000800 */
[----:B------:R-:W0:Y:S07]  /*0010*/  S2R R5, SR_TID.X ;  /* 0x0000000000057919 */ /* 0x000e2e0000002100 */
[----:B------:R-:W1:Y:S01]  /*0020*/  LDC R8, c[0x0][0x364] ;  /* 0x0000d900ff087b82 */ /* 0x000e620000000800 */
[----:B------:R-:W2:Y:S01]  /*0030*/  LDCU.128 UR8, c[0x0][0x390] ;  /* 0x00007200ff0877ac */ /* 0x000ea20008000c00 */
[----:B------:R-:W1:Y:S06]  /*0040*/  S2R R9, SR_TID.Y ;  /* 0x0000000000097919 */ /* 0x000e6c0000002200 */
[----:B------:R-:W0:Y:S08]  /*0050*/  S2UR UR5, SR_CTAID.X ;  /* 0x00000000000579c3 */ /* 0x000e300000002500 */
[----:B------:R-:W0:Y:S08]  /*0060*/  LDC R4, c[0x0][0x360] ;  /* 0x0000d800ff047b82 */ /* 0x000e300000000800 */
[----:B------:R-:W1:Y:S01]  /*0070*/  S2UR UR4, SR_CTAID.Y ;  /* 0x00000000000479c3 */ /* 0x000e620000002600 */
[----:B0-----:R-:W-:-:S05]  /*0080*/  IMAD R4, R4, UR5, R5 ;  /* 0x0000000504047c24 */ /* 0x001fca000f8e0205 */
[----:B--2---:R-:W-:Y:S02]  /*0090*/  ISETP.GE.U32.AND P1, PT, R4, UR10, PT ;  /* 0x0000000a04007c0c */ /* 0x004fe4000bf26070 */
[----:B------:R-:W-:Y:S01]  /*00a0*/  SHF.R.S32.HI R5, RZ, 0x1f, R4 ;  /* 0x0000001fff057819 */ /* 0x000fe20000011404 */
[----:B-1----:R-:W-:-:S03]  /*00b0*/  IMAD R8, R8, UR4, R9 ;  /* 0x0000000408087c24 */ /* 0x002fc6000f8e0209 */
[----:B------:R-:W-:Y:S02]  /*00c0*/  ISETP.GE.U32.AND.EX P1, PT, R5, UR11, PT, P1 ;  /* 0x0000000b05007c0c */ /* 0x000fe4000bf26110 */
[----:B------:R-:W-:-:S04]  /*00d0*/  ISETP.GE.U32.AND P0, PT, R8, UR8, PT ;  /* 0x0000000808007c0c */ /* 0x000fc8000bf06070 */
[----:B------:R-:W-:-:S13]  /*00e0*/  ISETP.GE.U32.OR.EX P0, PT, RZ, UR9, P1, P0 ;  /* 0x00000009ff007c0c */ /* 0x000fda0008f06500 */
[----:B------:R-:W-:Y:S05]  /*00f0*/  @P0 EXIT ;  /* 0x000000000000094d */ /* 0x000fea0003800000 */
[----:B------:R-:W0:Y:S01]  /*0100*/  LDCU.128 UR12, c[0x0][0x380] ;  /* 0x00007000ff0c77ac */ /* 0x000e220008000c00 */
[C---:B------:R-:W-:Y:S01]  /*0110*/  IMAD.WIDE.U32 R2, R8.reuse, UR10, R4 ;  /* 0x0000000a08027c25 */ /* 0x040fe2000f8e0004 */
[----:B------:R-:W1:Y:S03]  /*0120*/  LDCU.64 UR4, c[0x0][0x358] ;  /* 0x00006b00ff0477ac */ /* 0x000e660008000a00 */
[----:B------:R-:W-:Y:S01]  /*0130*/  IMAD R3, R8, UR11, R3 ;  /* 0x0000000b08037c24 */ /* 0x000fe2000f8e0203 */
[----:B0-----:R-:W-:-:S04]  /*0140*/  LEA R6, P0, R2, UR12, 0x2 ;  /* 0x0000000c02067c11 */ /* 0x001fc8000f8010ff */
[----:B------:R-:W-:-:S06]  /*0150*/  LEA.HI.X R7, R2, UR13, R3, 0x2, P0 ;  /* 0x0000000d02077c11 */ /* 0x000fcc00080f1403 */
[----:B-1----:R-:W2:Y:S01]  /*0160*/  LDG.E R7, desc[UR4][R6.64] ;  /* 0x0000000406077981 */ /* 0x002ea2000c1e1900 */
[----:B------:R-:W-:Y:S02]  /*0170*/  IMAD R5, R5, UR8, RZ ;  /* 0x0000000805057c24 */ /* 0x000fe4000f8e02ff */
[----:B------:R-:W-:Y:S02]  /*0180*/  IMAD.MOV.U32 R9, RZ, RZ, RZ ;  /* 0x000000ffff097224 */ /* 0x000fe400078e00ff */
[C---:B------:R-:W-:Y:S02]  /*0190*/  IMAD R5, R4.reuse, UR9, R5 ;  /* 0x0000000904057c24 */ /* 0x040fe4000f8e0205 */
[----:B------:R-:W-:-:S04]  /*01a0*/  IMAD.WIDE.U32 R2, R4, UR8, R8 ;  /* 0x0000000804027c25 */ /* 0x000fc8000f8e0008 */
[----:B------:R-:W-:Y:S01]  /*01b0*/  IMAD.IADD R3, R3, 0x1, R5 ;  /* 0x0000000103037824 */ /* 0x000fe200078e0205 */
[----:B------:R-:W-:-:S04]  /*01c0*/  LEA R4, P0, R2, UR14, 0x2 ;  /* 0x0000000e02047c11 */ /* 0x000fc8000f8010ff */
[----:B------:R-:W-:-:S05]  /*01d0*/  LEA.HI.X R5, R2, UR15, R3, 0x2, P0 ;  /* 0x0000000f02057c11 */ /* 0x000fca00080f1403 */
[----:B--2---:R-:W-:Y:S01]  /*01e0*/  STG.E desc[UR4][R4.64], R7 ;  /* 0x0000000704007986 */ /* 0x004fe2000c101904 */
[----:B------:R-:W-:Y:S05]  /*01f0*/  EXIT ;  /* 0x000000000000794d */ /* 0x000fea0003800000 */
.L_x_1:
        /* <DEDUP_REMOVED lines=16> */
.L_x_4:


//--------------------- .text._Z15matrix_copy_gpuIfEvPT_S1_mm --------------------------
	.section	.text._Z15matrix_copy_gpuIfEvPT_S1_mm,"ax",@progbits
	.align	128
        .global         _Z15matrix_copy_gpuIfEvPT_S1_mm
        .type           _Z15matrix_copy_gpuIfEvPT_S1_mm,@function
        .size           _Z15matrix_copy_gpuIfEvPT_S1_mm,(.L_x_5 - _Z15matrix_copy_gpuIfEvPT_S1_mm)
        .other          _Z15matrix_copy_gpuIfEvPT_S1_mm,@"STO_CUDA_ENTRY STV_DEFAULT"
_Z15matrix_copy_gpuIfEvPT_S1_mm:
.text._Z15matrix_copy_gpuIfEvPT_S1_mm:
        /* <DEDUP_REMOVED lines=9> */
[----:B--2---:R-:W-:Y:S01]  /*0090*/  ISETP.GE.U32.AND P1, PT, R2, UR10, PT ;  /* 0x0000000a02007c0c */ /* 0x004fe2000bf26070 */
[----:B-1----:R-:W-:-:S03]  /*00a0*/  IMAD R5, R5, UR4, R0 ;  /* 0x0000000405057c24 */ /* 0x002fc6000f8e0200 */
[----:B------:R-:W-:Y:S02]  /*00b0*/  ISETP.GE.U32.AND.EX P1, PT, RZ, UR11, PT, P1 ;  /* 0x0000000bff007c0c */ /* 0x000fe4000bf26110 */
[----:B------:R-:W-:-:S04]  /*00c0*/  ISETP.GE.U32.AND P0, PT, R5, UR8, PT ;  /* 0x0000000805007c0c */ /* 0x000fc8000bf06070 */
[----:B------:R-:W-:-:S13]  /*00d0*/  ISETP.GE.U32.OR.EX P0, PT, RZ, UR9, P1, P0 ;  /* 0x00000009ff007c0c */ /* 0x000fda0008f06500 */
[----:B------:R-:W-:Y:S05]  /*00e0*/  @P0 EXIT ;  /* 0x000000000000094d */ /* 0x000fea0003800000 */
[----:B------:R-:W0:Y:S01]  /*00f0*/  LDCU.128 UR12, c[0x0][0x380] ;  /* 0x00007000ff0c77ac */ /* 0x000e220008000c00 */
[----:B------:R-:W-:Y:S01]  /*0100*/  IMAD.MOV.U32 R3, RZ, RZ, RZ ;  /* 0x000000ffff037224 */ /* 0x000fe200078e00ff */
[----:B------:R-:W1:Y:S01]  /*0110*/  LDCU.64 UR4, c[0x0][0x358] ;  /* 0x00006b00ff0477ac */ /* 0x000e620008000a00 */
[----:B------:R-:W-:-:S04]  /*0120*/  IMAD.WIDE.U32 R2, R5, UR10, R2 ;  /* 0x0000000a05027c25 */ /* 0x000fc8000f8e0002 */
[----:B------:R-:W-:Y:S02]  /*0130*/  IMAD R5, R5, UR11, R3 ;  /* 0x0000000b05057c24 */ /* 0x000fe4000f8e0203 */
[----:B------:R-:W-:-:S03]  /*0140*/  IMAD.SHL.U32 R4, R2, 0x4, RZ ;  /* 0x0000000402047824 */ /* 0x000fc600078e00ff */
[----:B------:R-:W-:Y:S02]  /*0150*/  SHF.L.U64.HI R0, R2, 0x2, R5 ;  /* 0x0000000202007819 */ /* 0x000fe40000010205 */
[----:B0-----:R-:W-:-:S04]  /*0160*/  IADD3 R2, P0, PT, R4, UR12, RZ ;  /* 0x0000000c04027c10 */ /* 0x001fc8000ff1e0ff */
[----:B------:R-:W-:-:S06]  /*0170*/  IADD3.X R3, PT, PT, R0, UR13, RZ, P0, !PT ;  /* 0x0000000d00037c10 */ /* 0x000fcc00087fe4ff */
[----:B-1----:R-:W2:Y:S01]  /*0180*/  LDG.E R3, desc[UR4][R2.64] ;  /* 0x0000000402037981 */ /* 0x002ea2000c1e1900 */
[----:B------:R-:W-:-:S04]  /*0190*/  IADD3 R4, P0, PT, R4, UR14, RZ ;  /* 0x0000000e04047c10 */ /* 0x000fc8000ff1e0ff */
[----:B------:R-:W-:-:S05]  /*01a0*/  IADD3.X R5, PT, PT, R0, UR15, RZ, P0, !PT ;  /* 0x0000000f00057c10 */ /* 0x000fca00087fe4ff */
[----:B--2---:R-:W-:Y:S01]  /*01b0*/  STG.E desc[UR4][R4.64], R3 ;  /* 0x0000000304007986 */ /* 0x004fe2000c101904 */
[----:B------:R-:W-:Y:S05]  /*01c0*/  EXIT ;  /* 0x000000000000794d */ /* 0x000fea0003800000 */
.L_x_2:
        /* <DEDUP_REMOVED lines=11> */
.L_x_5:


//--------------------- .nv.shared._Z26matrix_transpose_gpu_tiledIfEvPT_S1_mm --------------------------
	.section	.nv.shared._Z26matrix_transpose_gpu_tiledIfEvPT_S1_mm,"aw",@nobits
	.sectionflags	@""
	.align	4
.nv.shared._Z26matrix_transpose_gpu_tiledIfEvPT_S1_mm:
	.zero		5248


//--------------------- .nv.shared.reserved.0     --------------------------
	.section	.nv.shared.reserved.0,"aw",@nobits
	.weak		__nv_reservedSMEM_offset_0_alias
	.size		__nv_reservedSMEM_offset_0_alias, 0, 64
	.other		__nv_reservedSMEM_offset_0_alias,@"STO_CUDA_RESERVED_SHARED STV_DEFAULT"
__nv_reservedSMEM_offset_0_alias:
	.zero		0
	.zero		64


//--------------------- .nv.constant0._Z26matrix_transpose_gpu_tiledIfEvPT_S1_mm --------------------------
	.section	.nv.constant0._Z26matrix_transpose_gpu_tiledIfEvPT_S1_mm,"a",@progbits
	.sectionflags	@""
	.align	4
.nv.constant0._Z26matrix_transpose_gpu_tiledIfEvPT_S1_mm:
	.zero		928


//--------------------- .nv.constant0._Z26matrix_transpose_gpu_naiveIfEvPT_S1_mm --------------------------
	.section	.nv.constant0._Z26matrix_transpose_gpu_naiveIfEvPT_S1_mm,"a",@progbits
	.sectionflags	@""
	.align	4
.nv.constant0._Z26matrix_transpose_gpu_naiveIfEvPT_S1_mm:
	.zero		928


//--------------------- .nv.constant0._Z15matrix_copy_gpuIfEvPT_S1_mm --------------------------
	.section	.nv.constant0._Z15matrix_copy_gpuIfEvPT_S1_mm,"a",@progbits
	.sectionflags	@""
	.align	4
.nv.constant0._Z15matrix_copy_gpuIfEvPT_S1_mm:
	.zero		928


//--------------------- SYMBOLS --------------------------

	.type		.nv.reservedSmem.offset0,@object
	.size		.nv.reservedSmem.offset0,0x4
	.type		.nv.reservedSmem.cap,@object
	.size		.nv.reservedSmem.cap,0x4
